//
// Generated by NVIDIA NVVM Compiler
//
// Compiler Build ID: CL-36424714
// Cuda compilation tools, release 13.0, V13.0.88
// Based on NVVM 20.0.0
//

.version 9.0
.target sm_100
.address_size 64

	// .globl	_Z3addiiPi

.visible .entry _Z3addiiPi(
	.param .u32 _Z3addiiPi_param_0,
	.param .u32 _Z3addiiPi_param_1,
	.param .u64 .ptr .align 1 _Z3addiiPi_param_2
)
{
	.reg .b32 	%r<4>;
	.reg .b64 	%rd<3>;

	ld.param.u32 	%r1, [_Z3addiiPi_param_0];
	ld.param.u32 	%r2, [_Z3addiiPi_param_1];
	ld.param.u64 	%rd1, [_Z3addiiPi_param_2];
	cvta.to.global.u64 	%rd2, %rd1;
	add.s32 	%r3, %r2, %r1;
	st.global.u32 	[%rd2], %r3;
	ret;

}


// ===== COMPILED SASS (sm_100) =====

	.target	sm_100

	.elftype	@"ET_EXEC"


//--------------------- .note.nv.tkinfo           --------------------------
	.section	.note.nv.tkinfo,"",@"SHT_NOTE"
	.sectionflags	@"SHF_NOTE_NV_TKINFO"
	.tkinfo
        /*0018*/ 	.word	0x00000002
        /*0030*/ 	.string	""
        /*0030*/ 	.string	"ptxas"
        /*0030*/ 	.string	"Cuda compilation tools, release 13.0, V13.0.88"
        /*0030*/ 	.string	"Build cuda_13.0.r13.0/compiler.36424714_0"
        /*0030*/ 	.string	"-arch sm_100 -m 64 "



//--------------------- .note.nv.cuinfo           --------------------------
	.section	.note.nv.cuinfo,"",@"SHT_NOTE"
	.sectionflags	@"SHF_NOTE_NV_CUINFO"
        /*0018*/ 	.short	0x0002
        /*001a*/ 	.short	0x0064
        /*001c*/ 	.short	0x0082
	.zero		2


//--------------------- .nv.info                  --------------------------
	.section	.nv.info,"",@"SHT_CUDA_INFO"
	.align	4


	//----- nvinfo : EIATTR_REGCOUNT
	.align		4
        /*0000*/ 	.byte	0x04, 0x2f
        /*0002*/ 	.short	(.L_1 - .L_0)
	.align		4
.L_0:
        /*0004*/ 	.word	index@(_Z3addiiPi)
        /*0008*/ 	.word	0x00000008


	//----- nvinfo : EIATTR_FRAME_SIZE
	.align		4
.L_1:
        /*000c*/ 	.byte	0x04, 0x11
        /*000e*/ 	.short	(.L_3 - .L_2)
	.align		4
.L_2:
        /*0010*/ 	.word	index@(_Z3addiiPi)
        /*0014*/ 	.word	0x00000000


	//----- nvinfo : EIATTR_MIN_STACK_SIZE
	.align		4
.L_3:
        /*0018*/ 	.byte	0x04, 0x12
        /*001a*/ 	.short	(.L_5 - .L_4)
	.align		4
.L_4:
        /*001c*/ 	.word	index@(_Z3addiiPi)
        /*0020*/ 	.word	0x00000000
.L_5:


//--------------------- .nv.compat                --------------------------
	.section	.nv.compat,"",@"SHT_CUDA_COMPAT_INFO"
	.align	4
        /*0000*/ 	.byte	0x02, 0x09, 0x00, 0x00, 0x02, 0x02, 0x01, 0x00, 0x02, 0x05, 0x05, 0x00, 0x03, 0x07, 0x01, 0x01
        /*0010*/ 	.byte	0x02, 0x03, 0x00, 0x00, 0x02, 0x06, 0x01, 0x00, 0x04, 0x0b, 0x08, 0x00, 0x09, 0x00, 0x00, 0x00
        /*0020*/ 	.byte	0x00, 0x00, 0x00, 0x00


//--------------------- .nv.info._Z3addiiPi       --------------------------
	.section	.nv.info._Z3addiiPi,"",@"SHT_CUDA_INFO"
	.sectionflags	@""
	.align	4


	//----- nvinfo : EIATTR_CUDA_API_VERSION
	.align		4
        /*0000*/ 	.byte	0x04, 0x37
        /*0002*/ 	.short	(.L_7 - .L_6)
.L_6:
        /*0004*/ 	.word	0x00000082


	//----- nvinfo : EIATTR_KPARAM_INFO
	.align		4
.L_7:
        /*0008*/ 	.byte	0x04, 0x17
        /*000a*/ 	.short	(.L_9 - .L_8)
.L_8:
        /*000c*/ 	.word	0x00000000
        /*0010*/ 	.short	0x0002
        /*0012*/ 	.short	0x0008
        /*0014*/ 	.byte	0x00, 0xf5, 0x21, 0x00


	//----- nvinfo : EIATTR_KPARAM_INFO
	.align		4
.L_9:
        /*0018*/ 	.byte	0x04, 0x17
        /*001a*/ 	.short	(.L_11 - .L_10)
.L_10:
        /*001c*/ 	.word	0x00000000
        /*0020*/ 	.short	0x0001
        /*0022*/ 	.short	0x0004
        /*0024*/ 	.byte	0x00, 0xf0, 0x11, 0x00


	//----- nvinfo : EIATTR_KPARAM_INFO
	.align		4
.L_11:
        /*0028*/ 	.byte	0x04, 0x17
        /*002a*/ 	.short	(.L_13 - .L_12)
.L_12:
        /*002c*/ 	.word	0x00000000
        /*0030*/ 	.short	0x0000
        /*0032*/ 	.short	0x0000
        /*0034*/ 	.byte	0x00, 0xf0, 0x11, 0x00


	//----- nvinfo : EIATTR_SPARSE_MMA_MASK
	.align		4
.L_13:
        /*0038*/ 	.byte	0x03, 0x50
        /*003a*/ 	.short	0x0000


	//----- nvinfo : EIATTR_MAXREG_COUNT
	.align		4
        /*003c*/ 	.byte	0x03, 0x1b
        /*003e*/ 	.short	0x00ff


	//----- nvinfo : EIATTR_MERCURY_ISA_VERSION
	.align		4
        /*0040*/ 	.byte	0x03, 0x5f
        /*0042*/ 	.short	0x0101


	//----- nvinfo : EIATTR_VRC_CTA_INIT_COUNT
	.align		4
        /*0044*/ 	.byte	0x02, 0x4a
	.zero		1
	.zero		1


	//----- nvinfo : EIATTR_EXIT_INSTR_OFFSETS
	.align		4
        /*0048*/ 	.byte	0x04, 0x1c
        /*004a*/ 	.short	(.L_15 - .L_14)


	//   ....[0]....
.L_14:
        /*004c*/ 	.word	0x00000060


	//----- nvinfo : EIATTR_CBANK_PARAM_SIZE
	.align		4
.L_15:
        /*0050*/ 	.byte	0x03, 0x19
        /*0052*/ 	.short	0x0010


	//----- nvinfo : EIATTR_PARAM_CBANK
	.align		4
        /*0054*/ 	.byte	0x04, 0x0a
        /*0056*/ 	.short	(.L_17 - .L_16)
	.align		4
.L_16:
        /*0058*/ 	.word	index@(.nv.constant0._Z3addiiPi)
        /*005c*/ 	.short	0x0380
        /*005e*/ 	.short	0x0010


	//----- nvinfo : EIATTR_SW_WAR
	.align		4
.L_17:
        /*0060*/ 	.byte	0x04, 0x36
        /*0062*/ 	.short	(.L_19 - .L_18)
.L_18:
        /*0064*/ 	.word	0x00000008
.L_19:


//--------------------- .nv.callgraph             --------------------------
	.section	.nv.callgraph,"",@"SHT_CUDA_CALLGRAPH"
	.align	4
	.sectionentsize	8
	.align		4
        /*0000*/ 	.word	0x00000000
	.align		4
        /*0004*/ 	.word	0xffffffff
	.align		4
        /*0008*/ 	.word	0x00000000
	.align		4
        /*000c*/ 	.word	0xfffffffe
	.align		4
        /*0010*/ 	.word	0x00000000
	.align		4
        /*0014*/ 	.word	0xfffffffd
	.align		4
        /*0018*/ 	.word	0x00000000
	.align		4
        /*001c*/ 	.word	0xfffffffc


//--------------------- .text._Z3addiiPi          --------------------------
	.section	.text._Z3addiiPi,"ax",@progbits
	.align	128
        .global         _Z3addiiPi
        .type           _Z3addiiPi,@function
        .size           _Z3addiiPi,(.L_x_1 - _Z3addiiPi)
        .other          _Z3addiiPi,@"STO_CUDA_ENTRY STV_DEFAULT"
_Z3addiiPi:
.text._Z3addiiPi:
[----:B------:R-:W-:Y:S08]  /*0000*/  LDC R1, c[0x0][0x37c] ;  /* 0x0000df00ff017b82 */ /* 0x000ff00000000800 */
[----:B------:R-:W0:Y:S01]  /*0010*/  LDC.64 R4, c[0x0][0x380] ;  /* 0x0000e000ff047b82 */ /* 0x000e220000000a00 */
[----:B------:R-:W1:Y:S07]  /*0020*/  LDCU.64 UR4, c[0x0][0x358] ;  /* 0x00006b00ff0477ac */ /* 0x000e6e0008000a00 */
[----:B------:R-:W1:Y:S01]  /*0030*/  LDC.64 R2, c[0x0][0x388] ;  /* 0x0000e200ff027b82 */ /* 0x000e620000000a00 */
[----:B0-----:R-:W-:-:S05]  /*0040*/  IADD3 R5, PT, PT, R5, R4, RZ ;  /* 0x0000000405057210 */ /* 0x001fca0007ffe0ff */
[----:B-1----:R-:W-:Y:S01]  /*0050*/  STG.E desc[UR4][R2.64], R5 ;  /* 0x0000000502007986 */ /* 0x002fe2000c101904 */
[----:B------:R-:W-:Y:S05]  /*0060*/  EXIT ;  /* 0x000000000000794d */ /* 0x000fea0003800000 */
.L_x_0:
[----:B------:R-:W-:-:S00]  /*0070*/  BRA `(.L_x_0) ;  /* 0xfffffffc00fc7947 */ /* 0x000fc0000383ffff */
[----:B------:R-:W-:-:S00]  /*0080*/  NOP ;  /* 0x0000000000007918 */ /* 0x000fc00000000000 */
[----:B------:R-:W-:-:S00]  /*0090*/  NOP ;  /* 0x0000000000007918 */ /* 0x000fc00000000000 */
[----:B------:R-:W-:-:S00]  /*00a0*/  NOP ;  /* 0x0000000000007918 */ /* 0x000fc00000000000 */
[----:B------:R-:W-:-:S00]  /*00b0*/  NOP ;  /* 0x0000000000007918 */ /* 0x000fc00000000000 */
[----:B------:R-:W-:-:S00]  /*00c0*/  NOP ;  /* 0x0000000000007918 */ /* 0x000fc00000000000 */
[----:B------:R-:W-:-:S00]  /*00d0*/  NOP ;  /* 0x0000000000007918 */ /* 0x000fc00000000000 */
[----:B------:R-:W-:-:S00]  /*00e0*/  NOP ;  /* 0x0000000000007918 */ /* 0x000fc00000000000 */
[----:B------:R-:W-:-:S00]  /*00f0*/  NOP ;  /* 0x0000000000007918 */ /* 0x000fc00000000000 */
.L_x_1:


//--------------------- .nv.shared.reserved.0     --------------------------
	.section	.nv.shared.reserved.0,"aw",@nobits
	.weak		__nv_reservedSMEM_offset_0_alias
	.size		__nv_reservedSMEM_offset_0_alias, 0, 64
	.other		__nv_reservedSMEM_offset_0_alias,@"STO_CUDA_RESERVED_SHARED STV_DEFAULT"
__nv_reservedSMEM_offset_0_alias:
	.zero		0
	.zero		64


//--------------------- .nv.constant0._Z3addiiPi  --------------------------
	.section	.nv.constant0._Z3addiiPi,"a",@progbits
	.sectionflags	@""
	.align	4
.nv.constant0._Z3addiiPi:
	.zero		912


//--------------------- SYMBOLS --------------------------

	.type		.nv.reservedSmem.offset0,@object
	.size		.nv.reservedSmem.offset0,0x4
